	.headerflags	@"EF_CUDA_TEXMODE_UNIFIED EF_CUDA_64BIT_ADDRESS EF_CUDA_ACCELERATORS EF_CUDA_SM90 EF_CUDA_VIRTUAL_SM(EF_CUDA_SM90)"
	.elftype	@"ET_EXEC"


//--------------------- .nv.info                  --------------------------
	.section	.nv.info,"",@"SHT_CUDA_INFO"
	.align	4


	//----- nvinfo : EIATTR_REGCOUNT
	.align		4
        /*0000*/ 	.byte	0x04, 0x2f
        /*0002*/ 	.short	(.L_3 - .L_2)
	.align		4
.L_2:
        /*0004*/ 	.word	index@(triton_poi_fused__native_batch_norm_legit_no_training_convolution_mul_softplus_tanh_0)
        /*0008*/ 	.word	0x00000016


	//----- nvinfo : EIATTR_MIN_STACK_SIZE
	.align		4
.L_3:
        /*000c*/ 	.byte	0x04, 0x12
        /*000e*/ 	.short	(.L_5 - .L_4)
	.align		4
.L_4:
        /*0010*/ 	.word	index@(triton_poi_fused__native_batch_norm_legit_no_training_convolution_mul_softplus_tanh_0)
        /*0014*/ 	.word	0x00000000


	//----- nvinfo : EIATTR_FRAME_SIZE
	.align		4
.L_5:
        /*0018*/ 	.byte	0x04, 0x11
        /*001a*/ 	.short	(.L_7 - .L_6)
	.align		4
.L_6:
        /*001c*/ 	.word	index@(triton_poi_fused__native_batch_norm_legit_no_training_convolution_mul_softplus_tanh_0)
        /*0020*/ 	.word	0x00000000


	//----- nvinfo : EIATTR_MIN_STACK_SIZE
	.align		4
.L_7:
        /*0024*/ 	.byte	0x04, 0x12
        /*0026*/ 	.short	(.L_9 - .L_8)
	.align		4
.L_8:
        /*0028*/ 	.word	index@(triton_poi_fused__native_batch_norm_legit_no_training_convolution_mul_softplus_tanh_0)
        /*002c*/ 	.word	0x00000000
.L_9:


//--------------------- .nv.info.triton_poi_fused__native_batch_norm_legit_no_training_convolution_mul_softplus_tanh_0 --------------------------
	.section	.nv.info.triton_poi_fused__native_batch_norm_legit_no_training_convolution_mul_softplus_tanh_0,"",@"SHT_CUDA_INFO"
	.sectionflags	@""
	.align	4


	//----- nvinfo : EIATTR_CUDA_API_VERSION
	.align		4
        /*0000*/ 	.byte	0x04, 0x37
        /*0002*/ 	.short	(.L_11 - .L_10)
.L_10:
        /*0004*/ 	.word	0x0000007c


	//----- nvinfo : EIATTR_KPARAM_INFO
	.align		4
.L_11:
        /*0008*/ 	.byte	0x04, 0x17
        /*000a*/ 	.short	(.L_13 - .L_12)
.L_12:
        /*000c*/ 	.word	0x00000000
        /*0010*/ 	.short	0x0007
        /*0012*/ 	.short	0x0038
        /*0014*/ 	.byte	0x00, 0xf0, 0x11, 0x00


	//----- nvinfo : EIATTR_KPARAM_INFO
	.align		4
.L_13:
        /*0018*/ 	.byte	0x04, 0x17
        /*001a*/ 	.short	(.L_15 - .L_14)
.L_14:
        /*001c*/ 	.word	0x00000000
        /*0020*/ 	.short	0x0006
        /*0022*/ 	.short	0x0030
        /*0024*/ 	.byte	0x00, 0xf4, 0x21, 0x00


	//----- nvinfo : EIATTR_KPARAM_INFO
	.align		4
.L_15:
        /*0028*/ 	.byte	0x04, 0x17
        /*002a*/ 	.short	(.L_17 - .L_16)
.L_16:
        /*002c*/ 	.word	0x00000000
        /*0030*/ 	.short	0x0005
        /*0032*/ 	.short	0x0028
        /*0034*/ 	.byte	0x00, 0xf4, 0x21, 0x00


	//----- nvinfo : EIATTR_KPARAM_INFO
	.align		4
.L_17:
        /*0038*/ 	.byte	0x04, 0x17
        /*003a*/ 	.short	(.L_19 - .L_18)
.L_18:
        /*003c*/ 	.word	0x00000000
        /*0040*/ 	.short	0x0004
        /*0042*/ 	.short	0x0020
        /*0044*/ 	.byte	0x00, 0xf4, 0x21, 0x00


	//----- nvinfo : EIATTR_KPARAM_INFO
	.align		4
.L_19:
        /*0048*/ 	.byte	0x04, 0x17
        /*004a*/ 	.short	(.L_21 - .L_20)
.L_20:
        /*004c*/ 	.word	0x00000000
        /*0050*/ 	.short	0x0003
        /*0052*/ 	.short	0x0018
        /*0054*/ 	.byte	0x00, 0xf4, 0x21, 0x00


	//----- nvinfo : EIATTR_KPARAM_INFO
	.align		4
.L_21:
        /*0058*/ 	.byte	0x04, 0x17
        /*005a*/ 	.short	(.L_23 - .L_22)
.L_22:
        /*005c*/ 	.word	0x00000000
        /*0060*/ 	.short	0x0002
        /*0062*/ 	.short	0x0010
        /*0064*/ 	.byte	0x00, 0xf4, 0x21, 0x00


	//----- nvinfo : EIATTR_KPARAM_INFO
	.align		4
.L_23:
        /*0068*/ 	.byte	0x04, 0x17
        /*006a*/ 	.short	(.L_25 - .L_24)
.L_24:
        /*006c*/ 	.word	0x00000000
        /*0070*/ 	.short	0x0001
        /*0072*/ 	.short	0x0008
        /*0074*/ 	.byte	0x00, 0xf4, 0x21, 0x00


	//----- nvinfo : EIATTR_KPARAM_INFO
	.align		4
.L_25:
        /*0078*/ 	.byte	0x04, 0x17
        /*007a*/ 	.short	(.L_27 - .L_26)
.L_26:
        /*007c*/ 	.word	0x00000000
        /*0080*/ 	.short	0x0000
        /*0082*/ 	.short	0x0000
        /*0084*/ 	.byte	0x00, 0xf4, 0x21, 0x00


	//----- nvinfo : EIATTR_SPARSE_MMA_MASK
	.align		4
.L_27:
        /*0088*/ 	.byte	0x03, 0x50
        /*008a*/ 	.short	0x0000


	//----- nvinfo : EIATTR_MAXREG_COUNT
	.align		4
        /*008c*/ 	.byte	0x03, 0x1b
        /*008e*/ 	.short	0x00ff


	//----- nvinfo : EIATTR_EXIT_INSTR_OFFSETS
	.align		4
        /*0090*/ 	.byte	0x04, 0x1c
        /*0092*/ 	.short	(.L_29 - .L_28)


	//   ....[0]....
.L_28:
        /*0094*/ 	.word	0x00000740


	//   ....[1]....
        /*0098*/ 	.word	0x00000760


	//----- nvinfo : EIATTR_REQNTID
	.align		4
.L_29:
        /*009c*/ 	.byte	0x04, 0x10
        /*009e*/ 	.short	(.L_31 - .L_30)
.L_30:
        /*00a0*/ 	.word	0x00000080
        /*00a4*/ 	.word	0x00000001
        /*00a8*/ 	.word	0x00000001


	//----- nvinfo : EIATTR_CRS_STACK_SIZE
	.align		4
.L_31:
        /*00ac*/ 	.byte	0x04, 0x1e
        /*00ae*/ 	.short	(.L_33 - .L_32)
.L_32:
        /*00b0*/ 	.word	0x00000000


	//----- nvinfo : EIATTR_CBANK_PARAM_SIZE
	.align		4
.L_33:
        /*00b4*/ 	.byte	0x03, 0x19
        /*00b6*/ 	.short	0x003c


	//----- nvinfo : EIATTR_PARAM_CBANK
	.align		4
        /*00b8*/ 	.byte	0x04, 0x0a
        /*00ba*/ 	.short	(.L_35 - .L_34)
	.align		4
.L_34:
        /*00bc*/ 	.word	index@(.nv.constant0.triton_poi_fused__native_batch_norm_legit_no_training_convolution_mul_softplus_tanh_0)
        /*00c0*/ 	.short	0x0210
        /*00c2*/ 	.short	0x003c


	//----- nvinfo : EIATTR_SW_WAR
	.align		4
.L_35:
        /*00c4*/ 	.byte	0x04, 0x36
        /*00c6*/ 	.short	(.L_37 - .L_36)
.L_36:
        /*00c8*/ 	.word	0x00000008
.L_37:


//--------------------- .nv.callgraph             --------------------------
	.section	.nv.callgraph,"",@"SHT_CUDA_CALLGRAPH"
	.align	4
	.sectionentsize	8
	.align		4
        /*0000*/ 	.word	0x00000000
	.align		4
        /*0004*/ 	.word	0xffffffff
	.align		4
        /*0008*/ 	.word	0x00000000
	.align		4
        /*000c*/ 	.word	0xfffffffe
	.align		4
        /*0010*/ 	.word	0x00000000
	.align		4
        /*0014*/ 	.word	0xfffffffd
	.align		4
        /*0018*/ 	.word	0x00000000
	.align		4
        /*001c*/ 	.word	0xfffffffc


//--------------------- .nv.constant4             --------------------------
	.section	.nv.constant4,"a",@progbits
	.align	8
	.align		8
.nv.constant4:
        /*0000*/ 	.dword	_$_str
	.align		8
        /*0008*/ 	.dword	_$_str_$_2


//--------------------- .text.triton_poi_fused__native_batch_norm_legit_no_training_convolution_mul_softplus_tanh_0 --------------------------
	.section	.text.triton_poi_fused__native_batch_norm_legit_no_training_convolution_mul_softplus_tanh_0,"ax",@progbits
	.align	128
        .global         triton_poi_fused__native_batch_norm_legit_no_training_convolution_mul_softplus_tanh_0
        .type           triton_poi_fused__native_batch_norm_legit_no_training_convolution_mul_softplus_tanh_0,@function
        .size           triton_poi_fused__native_batch_norm_legit_no_training_convolution_mul_softplus_tanh_0,(.L_x_6 - triton_poi_fused__native_batch_norm_legit_no_training_convolution_mul_softplus_tanh_0)
        .other          triton_poi_fused__native_batch_norm_legit_no_training_convolution_mul_softplus_tanh_0,@"STO_CUDA_ENTRY STV_DEFAULT"
triton_poi_fused__native_batch_norm_legit_no_training_convolution_mul_softplus_tanh_0:
.text.triton_poi_fused__native_batch_norm_legit_no_training_convolution_mul_softplus_tanh_0:
[----:B------:R-:W0:Y:S01]  /*0000*/  LDC R1, c[0x0][0x28] ;  /* 0x00000a00ff017b82 */ /* 0x000e220000000800 */
[----:B------:R-:W1:Y:S07]  /*0010*/  S2R R4, SR_TID.X ;  /* 0x0000000000047919 */ /* 0x000e6e0000002100 */
[----:B------:R-:W2:Y:S01]  /*0020*/  LDC.64 R12, c[0x0][0x230] ;  /* 0x00008c00ff0c7b82 */ /* 0x000ea20000000a00 */
[----:B------:R-:W-:Y:S01]  /*0030*/  ULDC.64 UR4, c[0x0][0x208] ;  /* 0x0000820000047ab9 */ /* 0x000fe20000000a00 */
[----:B------:R-:W3:Y:S06]  /*0040*/  S2R R3, SR_CTAID.X ;  /* 0x0000000000037919 */ /* 0x000eec0000002500 */
[----:B------:R-:W4:Y:S08]  /*0050*/  LDC.64 R10, c[0x0][0x220] ;  /* 0x00008800ff0a7b82 */ /* 0x000f300000000a00 */
[----:B------:R-:W5:Y:S08]  /*0060*/  LDC.64 R14, c[0x0][0x228] ;  /* 0x00008a00ff0e7b82 */ /* 0x000f700000000a00 */
[----:B------:R-:W4:Y:S01]  /*0070*/  LDC.64 R16, c[0x0][0x238] ;  /* 0x00008e00ff107b82 */ /* 0x000f220000000a00 */
[----:B-1----:R-:W-:-:S07]  /*0080*/  LOP3.LUT R4, R4, 0x7f, RZ, 0xc0, !PT ;  /* 0x0000007f04047812 */ /* 0x002fce00078ec0ff */
[----:B------:R-:W1:Y:S01]  /*0090*/  LDC.64 R6, c[0x0][0x240] ;  /* 0x00009000ff067b82 */ /* 0x000e620000000a00 */
[----:B---3--:R-:W-:Y:S02]  /*00a0*/  SHF.R.S32.HI R0, RZ, 0x18, R3 ;  /* 0x00000018ff007819 */ /* 0x008fe40000011403 */
[----:B------:R-:W-:Y:S02]  /*00b0*/  LEA R4, R3, R4, 0x7 ;  /* 0x0000000403047211 */ /* 0x000fe400078e38ff */
[----:B------:R-:W-:Y:S02]  /*00c0*/  SGXT R3, R0, 0x1 ;  /* 0x000000010003781a */ /* 0x000fe40000000200 */
[----:B------:R-:W-:Y:S02]  /*00d0*/  ISETP.GE.AND P0, PT, R4, 0x100, PT ;  /* 0x000001000400780c */ /* 0x000fe40003f06270 */
[----:B------:R-:W-:-:S04]  /*00e0*/  LEA.HI R3, R3, R4, RZ, 0x4 ;  /* 0x0000000403037211 */ /* 0x000fc800078f20ff */
[----:B------:R-:W-:-:S04]  /*00f0*/  SHF.R.S32.HI R3, RZ, 0x4, R3 ;  /* 0x00000004ff037819 */ /* 0x000fc80000011403 */
[----:B------:R-:W-:-:S04]  /*0100*/  LEA.HI R0, R3, R3, RZ, 0x2 ;  /* 0x0000000303007211 */ /* 0x000fc800078f10ff */
[----:B------:R-:W-:-:S04]  /*0110*/  LOP3.LUT R0, R0, 0xfffffffc, RZ, 0xc0, !PT ;  /* 0xfffffffc00007812 */ /* 0x000fc800078ec0ff */
[----:B------:R-:W-:Y:S01]  /*0120*/  IADD3 R19, R3, -R0, RZ ;  /* 0x8000000003137210 */ /* 0x000fe20007ffe0ff */
[----:B------:R-:W-:Y:S01]  /*0130*/  HFMA2.MMA R0, -RZ, RZ, 0, 0 ;  /* 0x00000000ff007435 */ /* 0x000fe200000001ff */
[----:B------:R-:W3:Y:S03]  /*0140*/  LDC.64 R2, c[0x0][0x210] ;  /* 0x00008400ff027b82 */ /* 0x000ee60000000a00 */
[----:B--2---:R-:W-:-:S06]  /*0150*/  IMAD.WIDE R12, R19, 0x4, R12 ;  /* 0x00000004130c7825 */ /* 0x004fcc00078e020c */
[----:B------:R5:W2:Y:S01]  /*0160*/  @!P0 LDG.E.EL R0, desc[UR4][R12.64] ;  /* 0x000000040c008981 */ /* 0x000aa2000c2e1900 */
[----:B------:R-:W-:Y:S02]  /*0170*/  MOV R5, RZ ;  /* 0x000000ff00057202 */ /* 0x000fe40000000f00 */
[----:B------:R-:W-:Y:S01]  /*0180*/  CS2R R8, SRZ ;  /* 0x0000000000087805 */ /* 0x000fe2000001ff00 */
[----:B----4-:R-:W-:-:S05]  /*0190*/  IMAD.WIDE R10, R19, 0x4, R10 ;  /* 0x00000004130a7825 */ /* 0x010fca00078e020a */
[----:B------:R-:W4:Y:S01]  /*01a0*/  @!P0 LDG.E.EL R5, desc[UR4][R10.64] ;  /* 0x000000040a058981 */ /* 0x000f22000c2e1900 */
[----:B-----5:R-:W-:-:S04]  /*01b0*/  IMAD.WIDE R12, R19, 0x4, R14 ;  /* 0x00000004130c7825 */ /* 0x020fc800078e020e */
[----:B---3--:R-:W-:Y:S01]  /*01c0*/  IMAD.WIDE R2, R4, 0x4, R2 ;  /* 0x0000000404027825 */ /* 0x008fe200078e0202 */
[----:B------:R3:W5:Y:S04]  /*01d0*/  @!P0 LDG.E.EL R9, desc[UR4][R12.64] ;  /* 0x000000040c098981 */ /* 0x000768000c2e1900 */
[----:B------:R-:W4:Y:S01]  /*01e0*/  @!P0 LDG.E R8, desc[UR4][R2.64] ;  /* 0x0000000402088981 */ /* 0x000f22000c1e1900 */
[----:B0-----:R-:W-:Y:S01]  /*01f0*/  IMAD.WIDE R14, R19, 0x4, R16 ;  /* 0x00000004130e7825 */ /* 0x001fe200078e0210 */
[----:B------:R-:W-:-:S03]  /*0200*/  CS2R R16, SRZ ;  /* 0x0000000000107805 */ /* 0x000fc6000001ff00 */
[----:B-1----:R-:W-:-:S03]  /*0210*/  IMAD.WIDE R6, R19, 0x4, R6 ;  /* 0x0000000413067825 */ /* 0x002fc600078e0206 */
[----:B------:R-:W5:Y:S04]  /*0220*/  @!P0 LDG.E.EL R16, desc[UR4][R14.64] ;  /* 0x000000040e108981 */ /* 0x000f68000c2e1900 */
[----:B------:R0:W5:Y:S01]  /*0230*/  @!P0 LDG.E.EL R17, desc[UR4][R6.64] ;  /* 0x0000000406118981 */ /* 0x000162000c2e1900 */
[----:B---3--:R-:W-:Y:S01]  /*0240*/  HFMA2.MMA R13, -RZ, RZ, 1.625, 0 ;  /* 0x3e800000ff0d7435 */ /* 0x008fe200000001ff */
[----:B------:R-:W-:Y:S01]  /*0250*/  MOV R12, 0x3d39bf78 ;  /* 0x3d39bf78000c7802 */ /* 0x000fe20000000f00 */
[----:B------:R-:W-:Y:S01]  /*0260*/  BSSY B0, `(.L_x_0) ;  /* 0x0000030000007945 */ /* 0x000fe20003800000 */
[----:B--2---:R-:W-:-:S04]  /*0270*/  FADD R0, R0, 9.9999997473787516356e-06 ;  /* 0x3727c5ac00007421 */ /* 0x004fc80000000000 */
[----:B------:R-:W1:Y:S02]  /*0280*/  MUFU.SQRT R18, R0 ;  /* 0x0000000000127308 */ /* 0x000e640000002000 */
[C---:B-1----:R-:W-:Y:S02]  /*0290*/  FSETP.GT.AND P1, PT, R18.reuse, 8.50705917302346158658e+37, PT ;  /* 0x7e8000001200780b */ /* 0x042fe40003f24000 */
[----:B------:R-:W-:-:S11]  /*02a0*/  FSETP.GEU.AND P2, PT, R18, 1.175494350822287508e-38, PT ;  /* 0x008000001200780b */ /* 0x000fd60003f4e000 */
[----:B------:R-:W-:-:S04]  /*02b0*/  @P1 FMUL R18, R18, 0.25 ;  /* 0x3e80000012121820 */ /* 0x000fc80000400000 */
[----:B------:R-:W-:-:S06]  /*02c0*/  @!P2 FMUL R18, R18, 16777216 ;  /* 0x4b8000001212a820 */ /* 0x000fcc0000400000 */
[----:B------:R-:W0:Y:S01]  /*02d0*/  MUFU.RCP R18, R18 ;  /* 0x0000001200127308 */ /* 0x000e220000001000 */
[----:B------:R-:W-:Y:S01]  /*02e0*/  FSEL R11, R13, 1, P1 ;  /* 0x3f8000000d0b7808 */ /* 0x000fe20000800000 */
[----:B----4-:R-:W-:-:S04]  /*02f0*/  FADD R5, R5, R8 ;  /* 0x0000000805057221 */ /* 0x010fc80000000000 */
[----:B------:R-:W-:Y:S01]  /*0300*/  @!P2 FMUL R11, R11, 16777216 ;  /* 0x4b8000000b0ba820 */ /* 0x000fe20000400000 */
[----:B-----5:R-:W-:-:S03]  /*0310*/  FADD R9, R5, -R9 ;  /* 0x8000000905097221 */ /* 0x020fc60000000000 */
[----:B0-----:R-:W-:-:S04]  /*0320*/  FMUL R6, R18, R11 ;  /* 0x0000000b12067220 */ /* 0x001fc80000400000 */
[----:B------:R-:W-:-:S04]  /*0330*/  FMUL R6, R9, R6 ;  /* 0x0000000609067220 */ /* 0x000fc80000400000 */
[----:B------:R-:W-:-:S04]  /*0340*/  FFMA R6, R6, R16, R17 ;  /* 0x0000001006067223 */ /* 0x000fc80000000011 */
[----:B------:R-:W-:-:S05]  /*0350*/  FMUL R0, R6, 1.4426950216293334961 ;  /* 0x3fb8aa3b06007820 */ /* 0x000fca0000400000 */
[----:B------:R-:W-:-:S13]  /*0360*/  FSETP.GEU.AND P1, PT, R0, -126, PT ;  /* 0xc2fc00000000780b */ /* 0x000fda0003f2e000 */
[----:B------:R-:W-:-:S04]  /*0370*/  @!P1 FMUL R0, R0, 0.5 ;  /* 0x3f00000000009820 */ /* 0x000fc80000400000 */
[----:B------:R-:W0:Y:S02]  /*0380*/  MUFU.EX2 R7, R0 ;  /* 0x0000000000077308 */ /* 0x000e240000000800 */
[----:B0-----:R-:W-:-:S04]  /*0390*/  @!P1 FMUL R7, R7, R7 ;  /* 0x0000000707079220 */ /* 0x001fc80000400000 */
[----:B------:R-:W-:-:S05]  /*03a0*/  FADD.FTZ.RZ R8, R7, 1 ;  /* 0x3f80000007087421 */ /* 0x000fca000001c000 */
[----:B------:R-:W-:-:S04]  /*03b0*/  IADD3 R8, R8, -0x3f400000, RZ ;  /* 0xc0c0000008087810 */ /* 0x000fc80007ffe0ff */
[----:B------:R-:W-:-:S04]  /*03c0*/  LOP3.LUT R8, R8, 0xff800000, RZ, 0xc0, !PT ;  /* 0xff80000008087812 */ /* 0x000fc800078ec0ff */
[----:B------:R-:W-:Y:S02]  /*03d0*/  IADD3 R10, -R8, 0x40800000, RZ ;  /* 0x40800000080a7810 */ /* 0x000fe40007ffe1ff */
[----:B------:R-:W-:-:S03]  /*03e0*/  IADD3 R9, R7, -R8, RZ ;  /* 0x8000000807097210 */ /* 0x000fc60007ffe0ff */
[----:B------:R-:W-:-:S04]  /*03f0*/  FFMA.FTZ R10, R10, R13, -1 ;  /* 0xbf8000000a0a7423 */ /* 0x000fc8000001000d */
[----:B------:R-:W-:-:S04]  /*0400*/  FADD R9, R9, R10 ;  /* 0x0000000a09097221 */ /* 0x000fc80000000000 */
[----:B------:R-:W-:-:S04]  /*0410*/  FFMA.FTZ R10, R9, -R12, 0.10546888411045074463 ;  /* 0x3dd80012090a7423 */ /* 0x000fc8000001080c */
[----:B------:R-:W-:-:S04]  /*0420*/  FFMA.FTZ R10, R9, R10, -0.13229703903198242188 ;  /* 0xbe0778e0090a7423 */ /* 0x000fc8000001000a */
[----:B------:R-:W-:-:S04]  /*0430*/  FFMA.FTZ R10, R9, R10, 0.14491446316242218018 ;  /* 0x3e146475090a7423 */ /* 0x000fc8000001000a */
[----:B------:R-:W-:-:S04]  /*0440*/  FFMA.FTZ R10, R9, R10, -0.16641564667224884033 ;  /* 0xbe2a68dd090a7423 */ /* 0x000fc8000001000a */
[----:B------:R-:W-:-:S04]  /*0450*/  FFMA.FTZ R10, R9, R10, 0.19988867640495300293 ;  /* 0x3e4caf9e090a7423 */ /* 0x000fc8000001000a */
[----:B------:R-:W-:Y:S01]  /*0460*/  FFMA.FTZ R10, R9, R10, -0.25000196695327758789 ;  /* 0xbe800042090a7423 */ /* 0x000fe2000001000a */
[----:B------:R-:W-:-:S03]  /*0470*/  ISETP.GE.U32.AND P2, PT, R7, 0x7f800000, PT ;  /* 0x7f8000000700780c */ /* 0x000fc60003f46070 */
[----:B------:R-:W-:Y:S01]  /*0480*/  FFMA.FTZ R10, R9, R10, 0.33333510160446166992 ;  /* 0x3eaaaae6090a7423 */ /* 0x000fe2000001000a */
[----:B------:R-:W-:-:S03]  /*0490*/  I2FP.F32.S32 R8, R8 ;  /* 0x0000000800087245 */ /* 0x000fc60000201400 */
[----:B------:R-:W-:-:S04]  /*04a0*/  FFMA.FTZ R10, R9, R10, -0.5 ;  /* 0xbf000000090a7423 */ /* 0x000fc8000001000a */
[----:B------:R-:W-:Y:S01]  /*04b0*/  FMUL R10, R9, R10 ;  /* 0x0000000a090a7220 */ /* 0x000fe20000400000 */
[----:B------:R-:W-:-:S03]  /*04c0*/  FMUL R8, R8, 1.1920928955078125e-07 ;  /* 0x3400000008087820 */ /* 0x000fc60000400000 */
[----:B------:R-:W-:Y:S01]  /*04d0*/  FFMA.FTZ R9, R9, R10, R9 ;  /* 0x0000000a09097223 */ /* 0x000fe20000010009 */
[----:B------:R-:W-:-:S03]  /*04e0*/  FSETP.GT.AND P1, PT, R6, 20, PT ;  /* 0x41a000000600780b */ /* 0x000fc60003f24000 */
[----:B------:R-:W-:Y:S01]  /*04f0*/  FFMA.FTZ R9, R8, 0.69314718246459960938, R9 ;  /* 0x3f31721808097823 */ /* 0x000fe20000010009 */
[----:B------:R-:W-:Y:S09]  /*0500*/  @!P2 BRA `(.L_x_1) ;  /* 0x000000000014a947 */ /* 0x000ff20003800000 */
[C---:B------:R-:W-:Y:S02]  /*0510*/  ISETP.GE.AND P2, PT, R7.reuse, -0x407fffff, PT ;  /* 0xbf8000010700780c */ /* 0x040fe40003f46270 */
[----:B------:R-:W-:-:S11]  /*0520*/  FSETP.NEU.AND P3, PT, R7, RZ, PT ;  /* 0x000000ff0700720b */ /* 0x000fd60003f6d000 */
[----:B------:R-:W-:-:S05]  /*0530*/  @P2 MOV R0, 0x7f800000 ;  /* 0x7f80000000002802 */ /* 0x000fca0000000f00 */
[----:B------:R-:W-:-:S05]  /*0540*/  @P2 FFMA.FTZ R9, R7, R0, +INF ;  /* 0x7f80000007092423 */ /* 0x000fca0000010000 */
[----:B------:R-:W-:-:S07]  /*0550*/  FSEL R9, R9, -RZ, P3 ;  /* 0x800000ff09097208 */ /* 0x000fce0001800000 */
.L_x_1:
[----:B------:R-:W-:Y:S05]  /*0560*/  BSYNC B0 ;  /* 0x0000000000007941 */ /* 0x000fea0003800000 */
.L_x_0:
[----:B------:R-:W-:Y:S01]  /*0570*/  FSEL R10, R6, R9, P1 ;  /* 0x00000009060a7208 */ /* 0x000fe20000800000 */
[----:B------:R-:W-:Y:S01]  /*0580*/  BSSY B0, `(.L_x_2) ;  /* 0x0000016000007945 */ /* 0x000fe20003800000 */
[----:B------:R-:W-:-:S03]  /*0590*/  SHF.R.S32.HI R9, RZ, 0x1f, R4 ;  /* 0x0000001fff097819 */ /* 0x000fc60000011404 */
[----:B------:R-:W-:-:S05]  /*05a0*/  FADD.FTZ R11, |R10|, -RZ ;  /* 0x800000ff0a0b7221 */ /* 0x000fca0000010200 */
[----:B------:R-:W-:-:S13]  /*05b0*/  FSETP.GE.AND P1, PT, R11, 0.60000002384185791016, PT ;  /* 0x3f19999a0b00780b */ /* 0x000fda0003f26000 */
[----:B------:R-:W-:Y:S05]  /*05c0*/  @!P1 BRA `(.L_x_3) ;  /* 0x0000000000289947 */ /* 0x000fea0003800000 */
[C---:B------:R-:W-:Y:S01]  /*05d0*/  FMUL R0, R11.reuse, 2.8853900432586669922 ;  /* 0x4038aa3b0b007820 */ /* 0x040fe20000400000 */
[----:B------:R-:W-:Y:S01]  /*05e0*/  HFMA2.MMA R7, -RZ, RZ, 1.875, 0 ;  /* 0x3f800000ff077435 */ /* 0x000fe200000001ff */
[----:B------:R-:W-:-:S04]  /*05f0*/  FSETP.GE.AND P1, PT, R11, 9.010913848876953125, PT ;  /* 0x41102cb40b00780b */ /* 0x000fc80003f26000 */
[----:B------:R-:W0:Y:S02]  /*0600*/  MUFU.EX2 R0, R0 ;  /* 0x0000000000007308 */ /* 0x000e240000000800 */
[----:B0-----:R-:W-:-:S06]  /*0610*/  FADD R8, R0, 1 ;  /* 0x3f80000000087421 */ /* 0x001fcc0000000000 */
[----:B------:R-:W0:Y:S02]  /*0620*/  MUFU.RCP R8, R8 ;  /* 0x0000000800087308 */ /* 0x000e240000001000 */
[----:B0-----:R-:W-:-:S05]  /*0630*/  FFMA.FTZ R7, R8, -2, R7 ;  /* 0xc000000008077823 */ /* 0x001fca0000010007 */
[----:B------:R-:W-:-:S04]  /*0640*/  FSEL R7, R7, 1, !P1 ;  /* 0x3f80000007077808 */ /* 0x000fc80004800000 */
[----:B------:R-:W-:Y:S01]  /*0650*/  LOP3.LUT R7, R7, 0x80000000, R10, 0xf8, !PT ;  /* 0x8000000007077812 */ /* 0x000fe200078ef80a */
[----:B------:R-:W-:Y:S06]  /*0660*/  BRA `(.L_x_4) ;  /* 0x00000000001c7947 */ /* 0x000fec0003800000 */
.L_x_3:
[----:B------:R-:W-:Y:S01]  /*0670*/  MOV R0, 0x3c80f082 ;  /* 0x3c80f08200007802 */ /* 0x000fe20000000f00 */
[----:B------:R-:W-:-:S04]  /*0680*/  FMUL R7, R10, R10 ;  /* 0x0000000a0a077220 */ /* 0x000fc80000400000 */
[----:B------:R-:W-:-:S04]  /*0690*/  FFMA.FTZ R0, R7, R0, -0.052303962409496307373 ;  /* 0xbd563cae07007423 */ /* 0x000fc80000010000 */
[----:B------:R-:W-:-:S04]  /*06a0*/  FFMA.FTZ R0, R7, R0, 0.1331529766321182251 ;  /* 0x3e08594107007423 */ /* 0x000fc80000010000 */
[----:B------:R-:W-:-:S04]  /*06b0*/  FFMA.FTZ R0, R7, R0, -0.33332768082618713379 ;  /* 0xbeaaa9ed07007423 */ /* 0x000fc80000010000 */
[----:B------:R-:W-:-:S04]  /*06c0*/  FFMA.FTZ R0, R7, R0, RZ ;  /* 0x0000000007007223 */ /* 0x000fc800000100ff */
[----:B------:R-:W-:-:S07]  /*06d0*/  FFMA.FTZ R7, R10, R0, R10 ;  /* 0x000000000a077223 */ /* 0x000fce000001000a */
.L_x_4:
[----:B------:R-:W-:Y:S05]  /*06e0*/  BSYNC B0 ;  /* 0x0000000000007941 */ /* 0x000fea0003800000 */
.L_x_2:
[----:B------:R-:W-:Y:S01]  /*06f0*/  ULDC.64 UR6, c[0x0][0x218] ;  /* 0x0000860000067ab9 */ /* 0x000fe20000000a00 */
[----:B------:R0:W-:Y:S01]  /*0700*/  @!P0 STG.E desc[UR4][R2.64], R5 ;  /* 0x0000000502008986 */ /* 0x0001e2000c101904 */
[----:B------:R-:W-:Y:S01]  /*0710*/  LEA R8, P1, R4, UR6, 0x2 ;  /* 0x0000000604087c11 */ /* 0x000fe2000f8210ff */
[----:B------:R-:W-:-:S03]  /*0720*/  FMUL R7, R6, R7 ;  /* 0x0000000706077220 */ /* 0x000fc60000400000 */
[----:B------:R-:W-:Y:S01]  /*0730*/  LEA.HI.X R9, R4, UR7, R9, 0x2, P1 ;  /* 0x0000000704097c11 */ /* 0x000fe200088f1409 */
[----:B------:R-:W-:Y:S08]  /*0740*/  @P0 EXIT ;  /* 0x000000000000094d */ /* 0x000ff00003800000 */
[----:B------:R-:W-:Y:S01]  /*0750*/  STG.E desc[UR4][R8.64], R7 ;  /* 0x0000000708007986 */ /* 0x000fe2000c101904 */
[----:B------:R-:W-:Y:S05]  /*0760*/  EXIT ;  /* 0x000000000000794d */ /* 0x000fea0003800000 */
.L_x_5:
[----:B------:R-:W-:-:S00]  /*0770*/  BRA `(.L_x_5) ;  /* 0xfffffffc00fc7947 */ /* 0x000fc0000383ffff */
[----:B------:R-:W-:-:S00]  /*0780*/  NOP ;  /* 0x0000000000007918 */ /* 0x000fc00000000000 */
[----:B------:R-:W-:-:S00]  /*0790*/  NOP ;  /* 0x0000000000007918 */ /* 0x000fc00000000000 */
[----:B------:R-:W-:-:S00]  /*07a0*/  NOP ;  /* 0x0000000000007918 */ /* 0x000fc00000000000 */
[----:B------:R-:W-:-:S00]  /*07b0*/  NOP ;  /* 0x0000000000007918 */ /* 0x000fc00000000000 */
[----:B------:R-:W-:-:S00]  /*07c0*/  NOP ;  /* 0x0000000000007918 */ /* 0x000fc00000000000 */
[----:B------:R-:W-:-:S00]  /*07d0*/  NOP ;  /* 0x0000000000007918 */ /* 0x000fc00000000000 */
[----:B------:R-:W-:-:S00]  /*07e0*/  NOP ;  /* 0x0000000000007918 */ /* 0x000fc00000000000 */
[----:B------:R-:W-:-:S00]  /*07f0*/  NOP ;  /* 0x0000000000007918 */ /* 0x000fc00000000000 */
.L_x_6:


//--------------------- .nv.global.init           --------------------------
	.section	.nv.global.init,"aw",@progbits
.nv.global.init:
	.type		_$_str,@object
	.size		_$_str,(_$_str_$_2 - _$_str)
_$_str:
        /*0000*/ 	.byte	0x5f, 0x5f, 0x43, 0x55, 0x44, 0x41, 0x5f, 0x46, 0x54, 0x5a, 0x00
	.type		_$_str_$_2,@object
	.size		_$_str_$_2,(.L_1 - _$_str_$_2)
_$_str_$_2:
        /*000b*/ 	.byte	0x5f, 0x5f, 0x43, 0x55, 0x44, 0x41, 0x5f, 0x50, 0x52, 0x45, 0x43, 0x5f, 0x53, 0x51, 0x52, 0x54
        /*001b*/ 	.byte	0x00
.L_1:


//--------------------- .nv.constant0.triton_poi_fused__native_batch_norm_legit_no_training_convolution_mul_softplus_tanh_0 --------------------------
	.section	.nv.constant0.triton_poi_fused__native_batch_norm_legit_no_training_convolution_mul_softplus_tanh_0,"a",@progbits
	.sectionflags	@""
	.align	4
.nv.constant0.triton_poi_fused__native_batch_norm_legit_no_training_convolution_mul_softplus_tanh_0:
	.zero		588
